//
// Generated by NVIDIA NVVM Compiler
//
// Compiler Build ID: CL-36424714
// Cuda compilation tools, release 13.0, V13.0.88
// Based on NVVM 20.0.0
//

.version 9.0
.target sm_100
.address_size 64

	// .globl	matrixMul

.visible .entry matrixMul(
	.param .u64 .ptr .align 1 matrixMul_param_0,
	.param .u64 .ptr .align 1 matrixMul_param_1,
	.param .u64 .ptr .align 1 matrixMul_param_2,
	.param .u32 matrixMul_param_3,
	.param .u32 matrixMul_param_4,
	.param .u32 matrixMul_param_5,
	.param .u32 matrixMul_param_6,
	.param .u32 matrixMul_param_7,
	.param .u32 matrixMul_param_8
)
{
	.reg .pred 	%p<43>;
	.reg .b32 	%r<100>;
	.reg .b32 	%f<67>;
	.reg .b64 	%rd<53>;

	ld.param.u64 	%rd4, [matrixMul_param_0];
	ld.param.u64 	%rd5, [matrixMul_param_1];
	ld.param.u64 	%rd6, [matrixMul_param_2];
	ld.param.u32 	%r47, [matrixMul_param_4];
	ld.param.u32 	%r49, [matrixMul_param_6];
	ld.param.u32 	%r50, [matrixMul_param_7];
	ld.param.u32 	%r51, [matrixMul_param_8];
	cvta.to.global.u64 	%rd1, %rd6;
	cvta.to.global.u64 	%rd2, %rd5;
	cvta.to.global.u64 	%rd3, %rd4;
	setp.lt.s32 	%p1, %r51, 1;
	@%p1 bra 	$L__BB0_24;
	ld.param.u32 	%r81, [matrixMul_param_3];
	mov.u32 	%r1, %tid.x;
	mov.u32 	%r2, %tid.y;
	setp.gt.s32 	%p2, %r81, 0;
	@%p2 bra 	$L__BB0_25;
	and.b32  	%r3, %r51, 3;
	and.b32  	%r4, %r51, 2147483644;
	mov.b32 	%r97, 0;
$L__BB0_3:
	ld.param.u32 	%r87, [matrixMul_param_5];
	setp.lt.u32 	%p3, %r51, 4;
	mad.lo.s32 	%r29, %r97, %r87, %r1;
	mov.b32 	%r99, 0;
	@%p3 bra 	$L__BB0_14;
	mov.b32 	%r98, 0;
$L__BB0_5:
	setp.ge.s32 	%p4, %r29, %r47;
	mad.lo.s32 	%r31, %r98, %r49, %r2;
	mad.lo.s32 	%r32, %r31, %r47, %r29;
	setp.ge.s32 	%p5, %r32, %r50;
	or.pred  	%p6, %p4, %p5;
	@%p6 bra 	$L__BB0_7;
	mul.wide.s32 	%rd7, %r32, 4;
	add.s64 	%rd8, %rd3, %rd7;
	mov.b32 	%r56, 0;
	st.global.u32 	[%rd8], %r56;
$L__BB0_7:
	setp.ge.s32 	%p7, %r29, %r47;
	add.s32 	%r33, %r31, %r49;
	mad.lo.s32 	%r34, %r33, %r47, %r29;
	setp.ge.s32 	%p8, %r34, %r50;
	or.pred  	%p9, %p7, %p8;
	@%p9 bra 	$L__BB0_9;
	mul.wide.s32 	%rd9, %r34, 4;
	add.s64 	%rd10, %rd3, %rd9;
	mov.b32 	%r57, 0;
	st.global.u32 	[%rd10], %r57;
$L__BB0_9:
	setp.ge.s32 	%p10, %r29, %r47;
	add.s32 	%r35, %r33, %r49;
	mad.lo.s32 	%r36, %r35, %r47, %r29;
	setp.ge.s32 	%p11, %r36, %r50;
	or.pred  	%p12, %p10, %p11;
	@%p12 bra 	$L__BB0_11;
	mul.wide.s32 	%rd11, %r36, 4;
	add.s64 	%rd12, %rd3, %rd11;
	mov.b32 	%r58, 0;
	st.global.u32 	[%rd12], %r58;
$L__BB0_11:
	setp.ge.s32 	%p13, %r29, %r47;
	add.s32 	%r59, %r35, %r49;
	mad.lo.s32 	%r37, %r59, %r47, %r29;
	setp.ge.s32 	%p14, %r37, %r50;
	or.pred  	%p15, %p13, %p14;
	@%p15 bra 	$L__BB0_13;
	mul.wide.s32 	%rd13, %r37, 4;
	add.s64 	%rd14, %rd3, %rd13;
	mov.b32 	%r60, 0;
	st.global.u32 	[%rd14], %r60;
$L__BB0_13:
	add.s32 	%r98, %r98, 4;
	setp.ne.s32 	%p16, %r98, %r4;
	mov.u32 	%r99, %r4;
	@%p16 bra 	$L__BB0_5;
$L__BB0_14:
	setp.eq.s32 	%p17, %r3, 0;
	@%p17 bra 	$L__BB0_23;
	setp.ge.s32 	%p18, %r29, %r47;
	mad.lo.s32 	%r61, %r99, %r49, %r2;
	mad.lo.s32 	%r41, %r61, %r47, %r29;
	setp.ge.s32 	%p19, %r41, %r50;
	or.pred  	%p20, %p18, %p19;
	@%p20 bra 	$L__BB0_17;
	mul.wide.s32 	%rd15, %r41, 4;
	add.s64 	%rd16, %rd3, %rd15;
	mov.b32 	%r62, 0;
	st.global.u32 	[%rd16], %r62;
$L__BB0_17:
	setp.eq.s32 	%p21, %r3, 1;
	@%p21 bra 	$L__BB0_23;
	setp.ge.s32 	%p22, %r29, %r47;
	add.s32 	%r42, %r61, %r49;
	mad.lo.s32 	%r43, %r42, %r47, %r29;
	setp.ge.s32 	%p23, %r43, %r50;
	or.pred  	%p24, %p22, %p23;
	@%p24 bra 	$L__BB0_20;
	mul.wide.s32 	%rd17, %r43, 4;
	add.s64 	%rd18, %rd3, %rd17;
	mov.b32 	%r63, 0;
	st.global.u32 	[%rd18], %r63;
$L__BB0_20:
	setp.eq.s32 	%p25, %r3, 2;
	@%p25 bra 	$L__BB0_23;
	setp.ge.s32 	%p26, %r29, %r47;
	add.s32 	%r64, %r42, %r49;
	mad.lo.s32 	%r44, %r64, %r47, %r29;
	setp.ge.s32 	%p27, %r44, %r50;
	or.pred  	%p28, %p26, %p27;
	@%p28 bra 	$L__BB0_23;
	mul.wide.s32 	%rd19, %r44, 4;
	add.s64 	%rd20, %rd3, %rd19;
	mov.b32 	%r65, 0;
	st.global.u32 	[%rd20], %r65;
$L__BB0_23:
	add.s32 	%r97, %r97, 1;
	setp.ne.s32 	%p29, %r97, %r51;
	@%p29 bra 	$L__BB0_3;
$L__BB0_24:
	ret;
$L__BB0_25:
	ld.param.u32 	%r82, [matrixMul_param_3];
	and.b32  	%r5, %r82, 7;
	and.b32  	%r6, %r82, 2147483640;
	shl.b32 	%r7, %r47, 3;
	mov.b32 	%r89, 0;
	mul.wide.s32 	%rd45, %r47, 4;
$L__BB0_26:
	ld.param.u32 	%r88, [matrixMul_param_5];
	mov.u32 	%r68, %tid.x;
	mad.lo.s32 	%r9, %r89, %r88, %r68;
	mov.b32 	%r90, 0;
$L__BB0_27:
	setp.lt.s32 	%p30, %r9, %r47;
	mad.lo.s32 	%r11, %r90, %r49, %r2;
	mad.lo.s32 	%r12, %r11, %r47, %r9;
	setp.lt.s32 	%p31, %r12, %r50;
	and.pred  	%p32, %p30, %p31;
	@%p32 bra 	$L__BB0_30;
$L__BB0_28:
	add.s32 	%r90, %r90, 1;
	setp.eq.s32 	%p41, %r90, %r51;
	@%p41 bra 	$L__BB0_29;
	bra.uni 	$L__BB0_27;
$L__BB0_29:
	add.s32 	%r89, %r89, 1;
	setp.eq.s32 	%p42, %r89, %r51;
	@%p42 bra 	$L__BB0_24;
	bra.uni 	$L__BB0_26;
$L__BB0_30:
	ld.param.u32 	%r83, [matrixMul_param_3];
	setp.lt.u32 	%p33, %r83, 8;
	mul.lo.s32 	%r20, %r11, %r83;
	mov.f32 	%f66, 0f00000000;
	mov.b32 	%r95, 0;
	@%p33 bra 	$L__BB0_33;
	ld.param.u32 	%r84, [matrixMul_param_3];
	and.b32  	%r71, %r84, 2147483640;
	neg.s32 	%r93, %r71;
	mov.f32 	%f66, 0f00000000;
	mov.u32 	%r91, %r20;
	mov.u32 	%r92, %r9;
$L__BB0_32:
	.pragma "nounroll";
	mul.wide.s32 	%rd21, %r91, 4;
	add.s64 	%rd22, %rd2, %rd21;
	ld.global.f32 	%f16, [%rd22];
	mul.wide.s32 	%rd23, %r92, 4;
	add.s64 	%rd24, %rd1, %rd23;
	ld.global.f32 	%f17, [%rd24];
	fma.rn.f32 	%f18, %f16, %f17, %f66;
	ld.global.f32 	%f19, [%rd22+4];
	mul.wide.s32 	%rd25, %r47, 4;
	add.s64 	%rd26, %rd24, %rd25;
	ld.global.f32 	%f20, [%rd26];
	fma.rn.f32 	%f21, %f19, %f20, %f18;
	ld.global.f32 	%f22, [%rd22+8];
	add.s64 	%rd27, %rd26, %rd25;
	ld.global.f32 	%f23, [%rd27];
	fma.rn.f32 	%f24, %f22, %f23, %f21;
	ld.global.f32 	%f25, [%rd22+12];
	add.s64 	%rd28, %rd27, %rd25;
	ld.global.f32 	%f26, [%rd28];
	fma.rn.f32 	%f27, %f25, %f26, %f24;
	ld.global.f32 	%f28, [%rd22+16];
	add.s64 	%rd29, %rd28, %rd25;
	ld.global.f32 	%f29, [%rd29];
	fma.rn.f32 	%f30, %f28, %f29, %f27;
	ld.global.f32 	%f31, [%rd22+20];
	add.s64 	%rd30, %rd29, %rd25;
	ld.global.f32 	%f32, [%rd30];
	fma.rn.f32 	%f33, %f31, %f32, %f30;
	ld.global.f32 	%f34, [%rd22+24];
	add.s64 	%rd31, %rd30, %rd25;
	ld.global.f32 	%f35, [%rd31];
	fma.rn.f32 	%f36, %f34, %f35, %f33;
	ld.global.f32 	%f37, [%rd22+28];
	add.s64 	%rd32, %rd31, %rd25;
	ld.global.f32 	%f38, [%rd32];
	fma.rn.f32 	%f66, %f37, %f38, %f36;
	add.s32 	%r93, %r93, 8;
	add.s32 	%r92, %r92, %r7;
	add.s32 	%r91, %r91, 8;
	setp.eq.s32 	%p34, %r93, 0;
	mov.u32 	%r95, %r6;
	@%p34 bra 	$L__BB0_33;
	bra.uni 	$L__BB0_32;
$L__BB0_33:
	setp.eq.s32 	%p35, %r5, 0;
	@%p35 bra 	$L__BB0_41;
	add.s32 	%r72, %r5, -1;
	setp.lt.u32 	%p36, %r72, 3;
	@%p36 bra 	$L__BB0_36;
	add.s32 	%r73, %r95, %r20;
	mul.wide.s32 	%rd33, %r73, 4;
	add.s64 	%rd34, %rd2, %rd33;
	ld.global.f32 	%f40, [%rd34];
	mad.lo.s32 	%r74, %r95, %r47, %r9;
	mul.wide.s32 	%rd35, %r74, 4;
	add.s64 	%rd36, %rd1, %rd35;
	ld.global.f32 	%f41, [%rd36];
	fma.rn.f32 	%f42, %f40, %f41, %f66;
	ld.global.f32 	%f43, [%rd34+4];
	add.s64 	%rd38, %rd36, %rd45;
	ld.global.f32 	%f44, [%rd38];
	fma.rn.f32 	%f45, %f43, %f44, %f42;
	ld.global.f32 	%f46, [%rd34+8];
	add.s64 	%rd39, %rd38, %rd45;
	ld.global.f32 	%f47, [%rd39];
	fma.rn.f32 	%f48, %f46, %f47, %f45;
	ld.global.f32 	%f49, [%rd34+12];
	add.s64 	%rd40, %rd39, %rd45;
	ld.global.f32 	%f50, [%rd40];
	fma.rn.f32 	%f66, %f49, %f50, %f48;
	add.s32 	%r95, %r95, 4;
$L__BB0_36:
	ld.param.u32 	%r85, [matrixMul_param_3];
	and.b32  	%r75, %r85, 3;
	setp.eq.s32 	%p37, %r75, 0;
	@%p37 bra 	$L__BB0_41;
	setp.eq.s32 	%p38, %r75, 1;
	@%p38 bra 	$L__BB0_39;
	add.s32 	%r76, %r95, %r20;
	mul.wide.s32 	%rd41, %r76, 4;
	add.s64 	%rd42, %rd2, %rd41;
	ld.global.f32 	%f52, [%rd42];
	mad.lo.s32 	%r77, %r95, %r47, %r9;
	mul.wide.s32 	%rd43, %r77, 4;
	add.s64 	%rd44, %rd1, %rd43;
	ld.global.f32 	%f53, [%rd44];
	fma.rn.f32 	%f54, %f52, %f53, %f66;
	ld.global.f32 	%f55, [%rd42+4];
	add.s64 	%rd46, %rd44, %rd45;
	ld.global.f32 	%f56, [%rd46];
	fma.rn.f32 	%f66, %f55, %f56, %f54;
	add.s32 	%r95, %r95, 2;
$L__BB0_39:
	ld.param.u32 	%r86, [matrixMul_param_3];
	and.b32  	%r78, %r86, 1;
	setp.eq.b32 	%p39, %r78, 1;
	not.pred 	%p40, %p39;
	@%p40 bra 	$L__BB0_41;
	add.s32 	%r79, %r95, %r20;
	mul.wide.s32 	%rd47, %r79, 4;
	add.s64 	%rd48, %rd2, %rd47;
	ld.global.f32 	%f57, [%rd48];
	mad.lo.s32 	%r80, %r95, %r47, %r9;
	mul.wide.s32 	%rd49, %r80, 4;
	add.s64 	%rd50, %rd1, %rd49;
	ld.global.f32 	%f58, [%rd50];
	fma.rn.f32 	%f66, %f57, %f58, %f66;
$L__BB0_41:
	mul.wide.s32 	%rd51, %r12, 4;
	add.s64 	%rd52, %rd3, %rd51;
	st.global.f32 	[%rd52], %f66;
	bra.uni 	$L__BB0_28;

}


// ===== COMPILED SASS (sm_100) =====

	.target	sm_100

	.elftype	@"ET_EXEC"


//--------------------- .note.nv.tkinfo           --------------------------
	.section	.note.nv.tkinfo,"",@"SHT_NOTE"
	.sectionflags	@"SHF_NOTE_NV_TKINFO"
	.tkinfo
        /*0018*/ 	.word	0x00000002
        /*0030*/ 	.string	""
        /*0030*/ 	.string	"ptxas"
        /*0030*/ 	.string	"Cuda compilation tools, release 13.0, V13.0.88"
        /*0030*/ 	.string	"Build cuda_13.0.r13.0/compiler.36424714_0"
        /*0030*/ 	.string	"-arch sm_100 -m 64 "



//--------------------- .note.nv.cuinfo           --------------------------
	.section	.note.nv.cuinfo,"",@"SHT_NOTE"
	.sectionflags	@"SHF_NOTE_NV_CUINFO"
        /*0018*/ 	.short	0x0002
        /*001a*/ 	.short	0x0064
        /*001c*/ 	.short	0x0082
	.zero		2


//--------------------- .nv.info                  --------------------------
	.section	.nv.info,"",@"SHT_CUDA_INFO"
	.align	4


	//----- nvinfo : EIATTR_REGCOUNT
	.align		4
        /*0000*/ 	.byte	0x04, 0x2f
        /*0002*/ 	.short	(.L_1 - .L_0)
	.align		4
.L_0:
        /*0004*/ 	.word	index@(matrixMul)
        /*0008*/ 	.word	0x00000020


	//----- nvinfo : EIATTR_FRAME_SIZE
	.align		4
.L_1:
        /*000c*/ 	.byte	0x04, 0x11
        /*000e*/ 	.short	(.L_3 - .L_2)
	.align		4
.L_2:
        /*0010*/ 	.word	index@(matrixMul)
        /*0014*/ 	.word	0x00000000


	//----- nvinfo : EIATTR_MIN_STACK_SIZE
	.align		4
.L_3:
        /*0018*/ 	.byte	0x04, 0x12
        /*001a*/ 	.short	(.L_5 - .L_4)
	.align		4
.L_4:
        /*001c*/ 	.word	index@(matrixMul)
        /*0020*/ 	.word	0x00000000
.L_5:


//--------------------- .nv.compat                --------------------------
	.section	.nv.compat,"",@"SHT_CUDA_COMPAT_INFO"
	.align	4
        /*0000*/ 	.byte	0x02, 0x09, 0x00, 0x00, 0x02, 0x02, 0x01, 0x00, 0x02, 0x05, 0x05, 0x00, 0x03, 0x07, 0x01, 0x01
        /*0010*/ 	.byte	0x02, 0x03, 0x00, 0x00, 0x02, 0x06, 0x01, 0x00, 0x04, 0x0b, 0x08, 0x00, 0x09, 0x00, 0x00, 0x00
        /*0020*/ 	.byte	0x00, 0x00, 0x00, 0x00


//--------------------- .nv.info.matrixMul        --------------------------
	.section	.nv.info.matrixMul,"",@"SHT_CUDA_INFO"
	.sectionflags	@""
	.align	4


	//----- nvinfo : EIATTR_CUDA_API_VERSION
	.align		4
        /*0000*/ 	.byte	0x04, 0x37
        /*0002*/ 	.short	(.L_7 - .L_6)
.L_6:
        /*0004*/ 	.word	0x00000082


	//----- nvinfo : EIATTR_KPARAM_INFO
	.align		4
.L_7:
        /*0008*/ 	.byte	0x04, 0x17
        /*000a*/ 	.short	(.L_9 - .L_8)
.L_8:
        /*000c*/ 	.word	0x00000000
        /*0010*/ 	.short	0x0008
        /*0012*/ 	.short	0x002c
        /*0014*/ 	.byte	0x00, 0xf0, 0x11, 0x00


	//----- nvinfo : EIATTR_KPARAM_INFO
	.align		4
.L_9:
        /*0018*/ 	.byte	0x04, 0x17
        /*001a*/ 	.short	(.L_11 - .L_10)
.L_10:
        /*001c*/ 	.word	0x00000000
        /*0020*/ 	.short	0x0007
        /*0022*/ 	.short	0x0028
        /*0024*/ 	.byte	0x00, 0xf0, 0x11, 0x00


	//----- nvinfo : EIATTR_KPARAM_INFO
	.align		4
.L_11:
        /*0028*/ 	.byte	0x04, 0x17
        /*002a*/ 	.short	(.L_13 - .L_12)
.L_12:
        /*002c*/ 	.word	0x00000000
        /*0030*/ 	.short	0x0006
        /*0032*/ 	.short	0x0024
        /*0034*/ 	.byte	0x00, 0xf0, 0x11, 0x00


	//----- nvinfo : EIATTR_KPARAM_INFO
	.align		4
.L_13:
        /*0038*/ 	.byte	0x04, 0x17
        /*003a*/ 	.short	(.L_15 - .L_14)
.L_14:
        /*003c*/ 	.word	0x00000000
        /*0040*/ 	.short	0x0005
        /*0042*/ 	.short	0x0020
        /*0044*/ 	.byte	0x00, 0xf0, 0x11, 0x00


	//----- nvinfo : EIATTR_KPARAM_INFO
	.align		4
.L_15:
        /*0048*/ 	.byte	0x04, 0x17
        /*004a*/ 	.short	(.L_17 - .L_16)
.L_16:
        /*004c*/ 	.word	0x00000000
        /*0050*/ 	.short	0x0004
        /*0052*/ 	.short	0x001c
        /*0054*/ 	.byte	0x00, 0xf0, 0x11, 0x00


	//----- nvinfo : EIATTR_KPARAM_INFO
	.align		4
.L_17:
        /*0058*/ 	.byte	0x04, 0x17
        /*005a*/ 	.short	(.L_19 - .L_18)
.L_18:
        /*005c*/ 	.word	0x00000000
        /*0060*/ 	.short	0x0003
        /*0062*/ 	.short	0x0018
        /*0064*/ 	.byte	0x00, 0xf0, 0x11, 0x00


	//----- nvinfo : EIATTR_KPARAM_INFO
	.align		4
.L_19:
        /*0068*/ 	.byte	0x04, 0x17
        /*006a*/ 	.short	(.L_21 - .L_20)
.L_20:
        /*006c*/ 	.word	0x00000000
        /*0070*/ 	.short	0x0002
        /*0072*/ 	.short	0x0010
        /*0074*/ 	.byte	0x00, 0xf5, 0x21, 0x00


	//----- nvinfo : EIATTR_KPARAM_INFO
	.align		4
.L_21:
        /*0078*/ 	.byte	0x04, 0x17
        /*007a*/ 	.short	(.L_23 - .L_22)
.L_22:
        /*007c*/ 	.word	0x00000000
        /*0080*/ 	.short	0x0001
        /*0082*/ 	.short	0x0008
        /*0084*/ 	.byte	0x00, 0xf5, 0x21, 0x00


	//----- nvinfo : EIATTR_KPARAM_INFO
	.align		4
.L_23:
        /*0088*/ 	.byte	0x04, 0x17
        /*008a*/ 	.short	(.L_25 - .L_24)
.L_24:
        /*008c*/ 	.word	0x00000000
        /*0090*/ 	.short	0x0000
        /*0092*/ 	.short	0x0000
        /*0094*/ 	.byte	0x00, 0xf5, 0x21, 0x00


	//----- nvinfo : EIATTR_SPARSE_MMA_MASK
	.align		4
.L_25:
        /*0098*/ 	.byte	0x03, 0x50
        /*009a*/ 	.short	0x0000


	//----- nvinfo : EIATTR_MAXREG_COUNT
	.align		4
        /*009c*/ 	.byte	0x03, 0x1b
        /*009e*/ 	.short	0x00ff


	//----- nvinfo : EIATTR_MERCURY_ISA_VERSION
	.align		4
        /*00a0*/ 	.byte	0x03, 0x5f
        /*00a2*/ 	.short	0x0101


	//----- nvinfo : EIATTR_VRC_CTA_INIT_COUNT
	.align		4
        /*00a4*/ 	.byte	0x02, 0x4a
	.zero		1
	.zero		1


	//----- nvinfo : EIATTR_EXIT_INSTR_OFFSETS
	.align		4
        /*00a8*/ 	.byte	0x04, 0x1c
        /*00aa*/ 	.short	(.L_27 - .L_26)


	//   ....[0]....
.L_26:
        /*00ac*/ 	.word	0x00000030


	//   ....[1]....
        /*00b0*/ 	.word	0x00000580


	//   ....[2]....
        /*00b4*/ 	.word	0x00000db0


	//----- nvinfo : EIATTR_CRS_STACK_SIZE
	.align		4
.L_27:
        /*00b8*/ 	.byte	0x04, 0x1e
        /*00ba*/ 	.short	(.L_29 - .L_28)
.L_28:
        /*00bc*/ 	.word	0x00000000


	//----- nvinfo : EIATTR_CBANK_PARAM_SIZE
	.align		4
.L_29:
        /*00c0*/ 	.byte	0x03, 0x19
        /*00c2*/ 	.short	0x0030


	//----- nvinfo : EIATTR_PARAM_CBANK
	.align		4
        /*00c4*/ 	.byte	0x04, 0x0a
        /*00c6*/ 	.short	(.L_31 - .L_30)
	.align		4
.L_30:
        /*00c8*/ 	.word	index@(.nv.constant0.matrixMul)
        /*00cc*/ 	.short	0x0380
        /*00ce*/ 	.short	0x0030


	//----- nvinfo : EIATTR_SW_WAR
	.align		4
.L_31:
        /*00d0*/ 	.byte	0x04, 0x36
        /*00d2*/ 	.short	(.L_33 - .L_32)
.L_32:
        /*00d4*/ 	.word	0x00000008
.L_33:


//--------------------- .nv.callgraph             --------------------------
	.section	.nv.callgraph,"",@"SHT_CUDA_CALLGRAPH"
	.align	4
	.sectionentsize	8
	.align		4
        /*0000*/ 	.word	0x00000000
	.align		4
        /*0004*/ 	.word	0xffffffff
	.align		4
        /*0008*/ 	.word	0x00000000
	.align		4
        /*000c*/ 	.word	0xfffffffe
	.align		4
        /*0010*/ 	.word	0x00000000
	.align		4
        /*0014*/ 	.word	0xfffffffd
	.align		4
        /*0018*/ 	.word	0x00000000
	.align		4
        /*001c*/ 	.word	0xfffffffc


//--------------------- .text.matrixMul           --------------------------
	.section	.text.matrixMul,"ax",@progbits
	.align	128
        .global         matrixMul
        .type           matrixMul,@function
        .size           matrixMul,(.L_x_14 - matrixMul)
        .other          matrixMul,@"STO_CUDA_ENTRY STV_DEFAULT"
matrixMul:
.text.matrixMul:
[----:B------:R-:W-:Y:S08]  /*0000*/  LDC R1, c[0x0][0x37c] ;  /* 0x0000df00ff017b82 */ /* 0x000ff00000000800 */
[----:B------:R-:W0:Y:S02]  /*0010*/  LDC R2, c[0x0][0x3ac] ;  /* 0x0000eb00ff027b82 */ /* 0x000e240000000800 */
[----:B0-----:R-:W-:-:S13]  /*0020*/  ISETP.GE.AND P0, PT, R2, 0x1, PT ;  /* 0x000000010200780c */ /* 0x001fda0003f06270 */
[----:B------:R-:W-:Y:S05]  /*0030*/  @!P0 EXIT ;  /* 0x000000000000894d */ /* 0x000fea0003800000 */
[----:B------:R-:W0:Y:S01]  /*0040*/  LDCU UR6, c[0x0][0x398] ;  /* 0x00007300ff0677ac */ /* 0x000e220008000800 */
[----:B------:R-:W1:Y:S01]  /*0050*/  S2R R16, SR_TID.Y ;  /* 0x0000000000107919 */ /* 0x000e620000002200 */
[----:B------:R-:W2:Y:S01]  /*0060*/  LDCU.64 UR8, c[0x0][0x358] ;  /* 0x00006b00ff0877ac */ /* 0x000ea20008000a00 */
[----:B0-----:R-:W-:-:S09]  /*0070*/  UISETP.GT.AND UP0, UPT, UR6, URZ, UPT ;  /* 0x000000ff0600728c */ /* 0x001fd2000bf04270 */
[----:B--2---:R-:W-:Y:S05]  /*0080*/  BRA.U UP0, `(.L_x_0) ;  /* 0x0000000500407547 */ /* 0x004fea000b800000 */
[----:B------:R-:W0:Y:S01]  /*0090*/  S2R R0, SR_TID.X ;  /* 0x0000000000007919 */ /* 0x000e220000002100 */
[C---:B------:R-:W-:Y:S01]  /*00a0*/  LOP3.LUT R10, R2.reuse, 0x3, RZ, 0xc0, !PT ;  /* 0x00000003020a7812 */ /* 0x040fe200078ec0ff */
[----:B------:R-:W-:Y:S01]  /*00b0*/  UMOV UR4, URZ ;  /* 0x000000ff00047c82 */ /* 0x000fe20008000000 */
[----:B------:R-:W-:-:S07]  /*00c0*/  LOP3.LUT R2, R2, 0x7ffffffc, RZ, 0xc0, !PT ;  /* 0x7ffffffc02027812 */ /* 0x000fce00078ec0ff */
.L_x_4:
[----:B------:R-:W2:Y:S01]  /*00d0*/  LDCU UR5, c[0x0][0x3ac] ;  /* 0x00007580ff0577ac */ /* 0x000ea20008000800 */
[----:B0-----:R-:W0:Y:S01]  /*00e0*/  LDC R3, c[0x0][0x3a0] ;  /* 0x0000e800ff037b82 */ /* 0x001e220000000800 */
[----:B------:R-:W-:Y:S01]  /*00f0*/  HFMA2 R5, -RZ, RZ, 0, 0 ;  /* 0x00000000ff057431 */ /* 0x000fe200000001ff */
[----:B--2---:R-:W-:Y:S01]  /*0100*/  UISETP.GE.U32.AND UP0, UPT, UR5, 0x4, UPT ;  /* 0x000000040500788c */ /* 0x004fe2000bf06070 */
[----:B0-----:R-:W-:Y:S01]  /*0110*/  IMAD R3, R3, UR4, R0 ;  /* 0x0000000403037c24 */ /* 0x001fe2000f8e0200 */
[----:B------:R-:W-:-:S04]  /*0120*/  UIADD3 UR4, UPT, UPT, UR4, 0x1, URZ ;  /* 0x0000000104047890 */ /* 0x000fc8000fffe0ff */
[----:B------:R-:W-:-:S03]  /*0130*/  UISETP.NE.AND UP1, UPT, UR4, UR5, UPT ;  /* 0x000000050400728c */ /* 0x000fc6000bf25270 */
[----:B------:R-:W-:Y:S08]  /*0140*/  BRA.U !UP0, `(.L_x_1) ;  /* 0x0000000108907547 */ /* 0x000ff0000b800000 */
[----:B------:R-:W0:Y:S01]  /*0150*/  LDC R11, c[0x0][0x3a4] ;  /* 0x0000e900ff0b7b82 */ /* 0x000e220000000800 */
[----:B------:R-:W2:Y:S01]  /*0160*/  LDCU UR6, c[0x0][0x39c] ;  /* 0x00007380ff0677ac */ /* 0x000ea20008000800 */
[----:B------:R-:W3:Y:S01]  /*0170*/  LDCU UR7, c[0x0][0x3a8] ;  /* 0x00007500ff0777ac */ /* 0x000ee20008000800 */
[----:B------:R-:W-:-:S05]  /*0180*/  UMOV UR5, URZ ;  /* 0x000000ff00057c82 */ /* 0x000fca0008000000 */
.L_x_2:
[----:B01--4-:R-:W-:Y:S01]  /*0190*/  IMAD R6, R11, UR5, R16 ;  /* 0x000000050b067c24 */ /* 0x013fe2000f8e0210 */
[----:B------:R-:W-:-:S03]  /*01a0*/  UIADD3 UR5, UPT, UPT, UR5, 0x4, URZ ;  /* 0x0000000405057890 */ /* 0x000fc6000fffe0ff */
[C---:B--2---:R-:W-:Y:S01]  /*01b0*/  IMAD R15, R6.reuse, UR6, R3 ;  /* 0x00000006060f7c24 */ /* 0x044fe2000f8e0203 */
[----:B------:R-:W-:-:S04]  /*01c0*/  IADD3 R8, PT, PT, R6, R11, RZ ;  /* 0x0000000b06087210 */ /* 0x000fc80007ffe0ff */
[CC--:B------:R-:W-:Y:S01]  /*01d0*/  IADD3 R12, PT, PT, R8.reuse, R11.reuse, RZ ;  /* 0x0000000b080c7210 */ /* 0x0c0fe20007ffe0ff */
[--C-:B------:R-:W-:Y:S01]  /*01e0*/  IMAD R17, R8, UR6, R3.reuse ;  /* 0x0000000608117c24 */ /* 0x100fe2000f8e0203 */
[----:B---3--:R-:W-:Y:S02]  /*01f0*/  ISETP.GE.AND P2, PT, R15, UR7, PT ;  /* 0x000000070f007c0c */ /* 0x008fe4000bf46270 */
[C---:B------:R-:W-:Y:S01]  /*0200*/  IADD3 R4, PT, PT, R12.reuse, R11, RZ ;  /* 0x0000000b0c047210 */ /* 0x040fe20007ffe0ff */
[--C-:B------:R-:W-:Y:S01]  /*0210*/  IMAD R19, R12, UR6, R3.reuse ;  /* 0x000000060c137c24 */ /* 0x100fe2000f8e0203 */
[----:B------:R-:W-:Y:S02]  /*0220*/  ISETP.GE.AND P3, PT, R17, UR7, PT ;  /* 0x0000000711007c0c */ /* 0x000fe4000bf66270 */
[----:B------:R-:W-:Y:S01]  /*0230*/  ISETP.GE.OR P2, PT, R3, UR6, P2 ;  /* 0x0000000603007c0c */ /* 0x000fe20009746670 */
[----:B------:R-:W-:Y:S01]  /*0240*/  IMAD R21, R4, UR6, R3 ;  /* 0x0000000604157c24 */ /* 0x000fe2000f8e0203 */
[----:B------:R-:W-:-:S02]  /*0250*/  ISETP.GE.AND P0, PT, R19, UR7, PT ;  /* 0x0000000713007c0c */ /* 0x000fc4000bf06270 */
[----:B------:R-:W-:Y:S02]  /*0260*/  ISETP.GE.OR P3, PT, R3, UR6, P3 ;  /* 0x0000000603007c0c */ /* 0x000fe40009f66670 */
[----:B------:R-:W-:Y:S02]  /*0270*/  ISETP.GE.AND P1, PT, R21, UR7, PT ;  /* 0x0000000715007c0c */ /* 0x000fe4000bf26270 */
[C---:B------:R-:W-:Y:S02]  /*0280*/  ISETP.GE.OR P0, PT, R3.reuse, UR6, P0 ;  /* 0x0000000603007c0c */ /* 0x040fe40008706670 */
[----:B------:R-:W-:-:S03]  /*0290*/  ISETP.GE.OR P1, PT, R3, UR6, P1 ;  /* 0x0000000603007c0c */ /* 0x000fc60008f26670 */
[----:B------:R-:W0:Y:S08]  /*02a0*/  @!P2 LDC.64 R8, c[0x0][0x380] ;  /* 0x0000e000ff08ab82 */ /* 0x000e300000000a00 */
[----:B------:R-:W1:Y:S08]  /*02b0*/  @!P3 LDC.64 R12, c[0x0][0x380] ;  /* 0x0000e000ff0cbb82 */ /* 0x000e700000000a00 */
[----:B------:R-:W2:Y:S08]  /*02c0*/  @!P0 LDC.64 R6, c[0x0][0x380] ;  /* 0x0000e000ff068b82 */ /* 0x000eb00000000a00 */
[----:B------:R-:W3:Y:S01]  /*02d0*/  @!P1 LDC.64 R4, c[0x0][0x380] ;  /* 0x0000e000ff049b82 */ /* 0x000ee20000000a00 */
[----:B0-----:R-:W-:-:S05]  /*02e0*/  @!P2 IMAD.WIDE R8, R15, 0x4, R8 ;  /* 0x000000040f08a825 */ /* 0x001fca00078e0208 */
[----:B------:R4:W-:Y:S01]  /*02f0*/  @!P2 STG.E desc[UR8][R8.64], RZ ;  /* 0x000000ff0800a986 */ /* 0x0009e2000c101908 */
[----:B-1----:R-:W-:-:S05]  /*0300*/  @!P3 IMAD.WIDE R12, R17, 0x4, R12 ;  /* 0x00000004110cb825 */ /* 0x002fca00078e020c */
[----:B------:R4:W-:Y:S01]  /*0310*/  @!P3 STG.E desc[UR8][R12.64], RZ ;  /* 0x000000ff0c00b986 */ /* 0x0009e2000c101908 */
[----:B--2---:R-:W-:-:S05]  /*0320*/  @!P0 IMAD.WIDE R6, R19, 0x4, R6 ;  /* 0x0000000413068825 */ /* 0x004fca00078e0206 */
[----:B------:R4:W-:Y:S01]  /*0330*/  @!P0 STG.E desc[UR8][R6.64], RZ ;  /* 0x000000ff06008986 */ /* 0x0009e2000c101908 */
[----:B------:R-:W-:Y:S01]  /*0340*/  ISETP.NE.AND P0, PT, R2, UR5, PT ;  /* 0x0000000502007c0c */ /* 0x000fe2000bf05270 */
[----:B---3--:R-:W-:-:S05]  /*0350*/  @!P1 IMAD.WIDE R4, R21, 0x4, R4 ;  /* 0x0000000415049825 */ /* 0x008fca00078e0204 */
[----:B------:R4:W-:Y:S07]  /*0360*/  @!P1 STG.E desc[UR8][R4.64], RZ ;  /* 0x000000ff04009986 */ /* 0x0009ee000c101908 */
[----:B------:R-:W-:Y:S05]  /*0370*/  @P0 BRA `(.L_x_2) ;  /* 0xfffffffc00840947 */ /* 0x000fea000383ffff */
[----:B----4-:R-:W-:-:S07]  /*0380*/  MOV R5, R2 ;  /* 0x0000000200057202 */ /* 0x010fce0000000f00 */
.L_x_1:
[----:B------:R-:W-:-:S13]  /*0390*/  ISETP.NE.AND P0, PT, R10, RZ, PT ;  /* 0x000000ff0a00720c */ /* 0x000fda0003f05270 */
[----:B------:R-:W-:Y:S05]  /*03a0*/  @!P0 BRA `(.L_x_3) ;  /* 0x0000000000708947 */ /* 0x000fea0003800000 */
[----:B------:R-:W1:Y:S01]  /*03b0*/  LDCU UR5, c[0x0][0x3a4] ;  /* 0x00007480ff0577ac */ /* 0x000e620008000800 */
[----:B------:R-:W0:Y:S01]  /*03c0*/  LDCU UR6, c[0x0][0x39c] ;  /* 0x00007380ff0677ac */ /* 0x000e220008000800 */
[----:B------:R-:W2:Y:S01]  /*03d0*/  LDCU UR7, c[0x0][0x3a8] ;  /* 0x00007500ff0777ac */ /* 0x000ea20008000800 */
[----:B-1----:R-:W-:-:S04]  /*03e0*/  IMAD R6, R5, UR5, R16 ;  /* 0x0000000505067c24 */ /* 0x002fc8000f8e0210 */
[----:B0-----:R-:W-:-:S05]  /*03f0*/  IMAD R7, R6, UR6, R3 ;  /* 0x0000000606077c24 */ /* 0x001fca000f8e0203 */
[----:B--2---:R-:W-:-:S04]  /*0400*/  ISETP.GE.AND P0, PT, R7, UR7, PT ;  /* 0x0000000707007c0c */ /* 0x004fc8000bf06270 */
[----:B------:R-:W-:-:S13]  /*0410*/  ISETP.GE.OR P0, PT, R3, UR6, P0 ;  /* 0x0000000603007c0c */ /* 0x000fda0008706670 */
[----:B------:R-:W0:Y:S02]  /*0420*/  @!P0 LDC.64 R4, c[0x0][0x380] ;  /* 0x0000e000ff048b82 */ /* 0x000e240000000a00 */
[----:B0-----:R-:W-:-:S05]  /*0430*/  @!P0 IMAD.WIDE R4, R7, 0x4, R4 ;  /* 0x0000000407048825 */ /* 0x001fca00078e0204 */
[----:B------:R0:W-:Y:S01]  /*0440*/  @!P0 STG.E desc[UR8][R4.64], RZ ;  /* 0x000000ff04008986 */ /* 0x0001e2000c101908 */
[----:B------:R-:W-:-:S13]  /*0450*/  ISETP.NE.AND P0, PT, R10, 0x1, PT ;  /* 0x000000010a00780c */ /* 0x000fda0003f05270 */
[----:B0-----:R-:W-:Y:S05]  /*0460*/  @!P0 BRA `(.L_x_3) ;  /* 0x0000000000408947 */ /* 0x001fea0003800000 */
[----:B------:R-:W-:-:S05]  /*0470*/  IADD3 R6, PT, PT, R6, UR5, RZ ;  /* 0x0000000506067c10 */ /* 0x000fca000fffe0ff */
[----:B------:R-:W-:-:S05]  /*0480*/  IMAD R7, R6, UR6, R3 ;  /* 0x0000000606077c24 */ /* 0x000fca000f8e0203 */
[----:B------:R-:W-:-:S04]  /*0490*/  ISETP.GE.AND P0, PT, R7, UR7, PT ;  /* 0x0000000707007c0c */ /* 0x000fc8000bf06270 */
        /* <DEDUP_REMOVED lines=12> */
[----:B------:R0:W-:Y:S02]  /*0560*/  @!P0 STG.E desc[UR8][R4.64], RZ ;  /* 0x000000ff04008986 */ /* 0x0001e4000c101908 */
.L_x_3:
[----:B------:R-:W-:Y:S05]  /*0570*/  BRA.U UP1, `(.L_x_4) ;  /* 0xfffffff901d47547 */ /* 0x000fea000b83ffff */
[----:B------:R-:W-:Y:S05]  /*0580*/  EXIT ;  /* 0x000000000000794d */ /* 0x000fea0003800000 */
.L_x_0:
[----:B------:R-:W-:Y:S01]  /*0590*/  ULOP3.LUT UR6, UR6, 0x7, URZ, 0xc0, !UPT ;  /* 0x0000000706067892 */ /* 0x000fe2000f8ec0ff */
[----:B------:R-:W-:-:S11]  /*05a0*/  UMOV UR4, URZ ;  /* 0x000000ff00047c82 */ /* 0x000fd60008000000 */
.L_x_12:
[----:B0-----:R-:W0:Y:S01]  /*05b0*/  S2R R17, SR_TID.X ;  /* 0x0000000000117919 */ /* 0x001e220000002100 */
[----:B------:R-:W0:Y:S01]  /*05c0*/  LDC R0, c[0x0][0x3a0] ;  /* 0x0000e800ff007b82 */ /* 0x000e220000000800 */
[----:B------:R-:W-:Y:S01]  /*05d0*/  UMOV UR5, URZ ;  /* 0x000000ff00057c82 */ /* 0x000fe20008000000 */
[----:B0-----:R-:W-:-:S07]  /*05e0*/  IMAD R17, R0, UR4, R17 ;  /* 0x0000000400117c24 */ /* 0x001fce000f8e0211 */
.L_x_11:
[----:B0-----:R-:W1:Y:S01]  /*05f0*/  LDC R5, c[0x0][0x3a4] ;  /* 0x0000e900ff057b82 */ /* 0x001e620000000800 */
[----:B------:R-:W-:Y:S07]  /*0600*/  BSSY.RECONVERGENT B0, `(.L_x_5) ;  /* 0x0000077000007945 */ /* 0x000fee0003800200 */
[----:B------:R-:W0:Y:S08]  /*0610*/  LDC R18, c[0x0][0x39c] ;  /* 0x0000e700ff127b82 */ /* 0x000e300000000800 */
[----:B------:R-:W2:Y:S01]  /*0620*/  LDC.64 R2, c[0x0][0x3a8] ;  /* 0x0000ea00ff027b82 */ /* 0x000ea20000000a00 */
[----:B-1----:R-:W-:Y:S01]  /*0630*/  IMAD R5, R5, UR5, R16 ;  /* 0x0000000505057c24 */ /* 0x002fe2000f8e0210 */
[----:B------:R-:W-:-:S03]  /*0640*/  UIADD3 UR5, UPT, UPT, UR5, 0x1, URZ ;  /* 0x0000000105057890 */ /* 0x000fc6000fffe0ff */
[----:B0-----:R-:W-:-:S05]  /*0650*/  IMAD R19, R5, R18, R17 ;  /* 0x0000001205137224 */ /* 0x001fca00078e0211 */
[----:B--2---:R-:W-:Y:S02]  /*0660*/  ISETP.GE.AND P0, PT, R19, R2, PT ;  /* 0x000000021300720c */ /* 0x004fe40003f06270 */
[----:B------:R-:W-:Y:S02]  /*0670*/  ISETP.NE.AND P1, PT, R3, UR5, PT ;  /* 0x0000000503007c0c */ /* 0x000fe4000bf25270 */
[----:B------:R-:W-:-:S13]  /*0680*/  ISETP.LT.AND P0, PT, R17, R18, !P0 ;  /* 0x000000121100720c */ /* 0x000fda0004701270 */
[----:B------:R-:W-:Y:S05]  /*0690*/  @!P0 BRA `(.L_x_6) ;  /* 0x0000000400b48947 */ /* 0x000fea0003800000 */
[----:B------:R-:W0:Y:S01]  /*06a0*/  LDC R2, c[0x0][0x398] ;  /* 0x0000e600ff027b82 */ /* 0x000e220000000800 */
[----:B------:R-:W-:Y:S01]  /*06b0*/  HFMA2 R27, -RZ, RZ, 0, 0 ;  /* 0x00000000ff1b7431 */ /* 0x000fe200000001ff */
[----:B------:R-:W-:Y:S02]  /*06c0*/  MOV R22, RZ ;  /* 0x000000ff00167202 */ /* 0x000fe40000000f00 */
[----:B0-----:R-:W-:Y:S01]  /*06d0*/  ISETP.GE.U32.AND P0, PT, R2, 0x8, PT ;  /* 0x000000080200780c */ /* 0x001fe20003f06070 */
[----:B------:R-:W-:-:S12]  /*06e0*/  IMAD R20, R5, R2, RZ ;  /* 0x0000000205147224 */ /* 0x000fd800078e02ff */
[----:B------:R-:W-:Y:S05]  /*06f0*/  @!P0 BRA `(.L_x_7) ;  /* 0x0000000000b48947 */ /* 0x000fea0003800000 */
[----:B------:R-:W-:Y:S02]  /*0700*/  LOP3.LUT R22, R2, 0x7ffffff8, RZ, 0xc0, !PT ;  /* 0x7ffffff802167812 */ /* 0x000fe400078ec0ff */
[----:B------:R-:W-:Y:S02]  /*0710*/  MOV R27, RZ ;  /* 0x000000ff001b7202 */ /* 0x000fe40000000f00 */
[----:B------:R-:W-:Y:S02]  /*0720*/  MOV R23, R20 ;  /* 0x0000001400177202 */ /* 0x000fe40000000f00 */
[----:B------:R-:W-:Y:S02]  /*0730*/  MOV R21, R17 ;  /* 0x0000001100157202 */ /* 0x000fe40000000f00 */
[----:B------:R-:W-:-:S07]  /*0740*/  IADD3 R24, PT, PT, -R22, RZ, RZ ;  /* 0x000000ff16187210 */ /* 0x000fce0007ffe1ff */
.L_x_8:
[----:B------:R-:W0:Y:S08]  /*0750*/  LDC.64 R4, c[0x0][0x388] ;  /* 0x0000e200ff047b82 */ /* 0x000e300000000a00 */
[----:B------:R-:W1:Y:S01]  /*0760*/  LDC.64 R10, c[0x0][0x390] ;  /* 0x0000e400ff0a7b82 */ /* 0x000e620000000a00 */
[----:B0-----:R-:W-:-:S05]  /*0770*/  IMAD.WIDE R4, R23, 0x4, R4 ;  /* 0x0000000417047825 */ /* 0x001fca00078e0204 */
[----:B------:R-:W2:Y:S01]  /*0780*/  LDG.E R28, desc[UR8][R4.64] ;  /* 0x00000008041c7981 */ /* 0x000ea2000c1e1900 */
[----:B-1----:R-:W-:-:S03]  /*0790*/  IMAD.WIDE R10, R21, 0x4, R10 ;  /* 0x00000004150a7825 */ /* 0x002fc600078e020a */
[----:B------:R-:W3:Y:S04]  /*07a0*/  LDG.E R25, desc[UR8][R4.64+0x4] ;  /* 0x0000040804197981 */ /* 0x000ee8000c1e1900 */
[----:B------:R0:W2:Y:S01]  /*07b0*/  LDG.E R29, desc[UR8][R10.64] ;  /* 0x000000080a1d7981 */ /* 0x0000a2000c1e1900 */
[----:B------:R-:W-:-:S03]  /*07c0*/  IMAD.WIDE R14, R18, 0x4, R10 ;  /* 0x00000004120e7825 */ /* 0x000fc600078e020a */
[----:B------:R-:W4:Y:S04]  /*07d0*/  LDG.E R0, desc[UR8][R4.64+0x8] ;  /* 0x0000080804007981 */ /* 0x000f28000c1e1900 */
[----:B------:R1:W3:Y:S01]  /*07e0*/  LDG.E R26, desc[UR8][R14.64] ;  /* 0x000000080e1a7981 */ /* 0x0002e2000c1e1900 */
[----:B------:R-:W-:-:S04]  /*07f0*/  IMAD.WIDE R12, R18, 0x4, R14 ;  /* 0x00000004120c7825 */ /* 0x000fc800078e020e */
[C---:B------:R-:W-:Y:S02]  /*0800*/  IMAD.WIDE R8, R18.reuse, 0x4, R12 ;  /* 0x0000000412087825 */ /* 0x040fe400078e020c */
[----:B------:R-:W4:Y:S02]  /*0810*/  LDG.E R13, desc[UR8][R12.64] ;  /* 0x000000080c0d7981 */ /* 0x000f24000c1e1900 */
[----:B------:R-:W-:-:S04]  /*0820*/  IMAD.WIDE R6, R18, 0x4, R8 ;  /* 0x0000000412067825 */ /* 0x000fc800078e0208 */
[C---:B0-----:R-:W-:Y:S01]  /*0830*/  IMAD.WIDE R10, R18.reuse, 0x4, R6 ;  /* 0x00000004120a7825 */ /* 0x041fe200078e0206 */
[----:B------:R0:W5:Y:S04]  /*0840*/  LDG.E R12, desc[UR8][R8.64] ;  /* 0x00000008080c7981 */ /* 0x000168000c1e1900 */
[----:B------:R-:W5:Y:S01]  /*0850*/  LDG.E R6, desc[UR8][R6.64] ;  /* 0x0000000806067981 */ /* 0x000f62000c1e1900 */
[----:B-1----:R-:W-:-:S03]  /*0860*/  IMAD.WIDE R14, R18, 0x4, R10 ;  /* 0x00000004120e7825 */ /* 0x002fc600078e020a */
[----:B------:R-:W5:Y:S01]  /*0870*/  LDG.E R11, desc[UR8][R10.64] ;  /* 0x000000080a0b7981 */ /* 0x000f62000c1e1900 */
[----:B0-----:R-:W-:-:S03]  /*0880*/  IMAD.WIDE R8, R18, 0x4, R14 ;  /* 0x0000000412087825 */ /* 0x001fc600078e020e */
[----:B------:R-:W5:Y:S04]  /*0890*/  LDG.E R7, desc[UR8][R4.64+0x18] ;  /* 0x0000180804077981 */ /* 0x000f68000c1e1900 */
[----:B------:R-:W5:Y:S04]  /*08a0*/  LDG.E R10, desc[UR8][R4.64+0x1c] ;  /* 0x00001c08040a7981 */ /* 0x000f68000c1e1900 */
[----:B------:R-:W5:Y:S01]  /*08b0*/  LDG.E R8, desc[UR8][R8.64] ;  /* 0x0000000808087981 */ /* 0x000f62000c1e1900 */
[----:B--2---:R-:W-:-:S03]  /*08c0*/  FFMA R28, R28, R29, R27 ;  /* 0x0000001d1c1c7223 */ /* 0x004fc6000000001b */
[----:B------:R-:W5:Y:S04]  /*08d0*/  LDG.E R27, desc[UR8][R4.64+0xc] ;  /* 0x00000c08041b7981 */ /* 0x000f68000c1e1900 */
[----:B------:R-:W2:Y:S01]  /*08e0*/  LDG.E R29, desc[UR8][R4.64+0x10] ;  /* 0x00001008041d7981 */ /* 0x000ea2000c1e1900 */
[----:B---3--:R-:W-:-:S03]  /*08f0*/  FFMA R25, R25, R26, R28 ;  /* 0x0000001a19197223 */ /* 0x008fc6000000001c */
[----:B------:R-:W3:Y:S04]  /*0900*/  LDG.E R28, desc[UR8][R4.64+0x14] ;  /* 0x00001408041c7981 */ /* 0x000ee8000c1e1900 */
[----:B------:R-:W3:Y:S01]  /*0910*/  LDG.E R26, desc[UR8][R14.64] ;  /* 0x000000080e1a7981 */ /* 0x000ee2000c1e1900 */
[----:B------:R-:W-:Y:S01]  /*0920*/  IADD3 R24, PT, PT, R24, 0x8, RZ ;  /* 0x0000000818187810 */ /* 0x000fe20007ffe0ff */
[----:B----4-:R-:W-:-:S03]  /*0930*/  FFMA R0, R0, R13, R25 ;  /* 0x0000000d00007223 */ /* 0x010fc60000000019 */
[----:B------:R-:W-:Y:S02]  /*0940*/  ISETP.NE.AND P0, PT, R24, RZ, PT ;  /* 0x000000ff1800720c */ /* 0x000fe40003f05270 */
[----:B------:R-:W-:Y:S02]  /*0950*/  IADD3 R23, PT, PT, R23, 0x8, RZ ;  /* 0x0000000817177810 */ /* 0x000fe40007ffe0ff */
[----:B------:R-:W-:Y:S01]  /*0960*/  LEA R21, R18, R21, 0x3 ;  /* 0x0000001512157211 */ /* 0x000fe200078e18ff */
[----:B-----5:R-:W-:-:S04]  /*0970*/  FFMA R0, R27, R12, R0 ;  /* 0x0000000c1b007223 */ /* 0x020fc80000000000 */
[----:B--2---:R-:W-:-:S04]  /*0980*/  FFMA R29, R29, R6, R0 ;  /* 0x000000061d1d7223 */ /* 0x004fc80000000000 */
[----:B---3--:R-:W-:-:S04]  /*0990*/  FFMA R28, R28, R11, R29 ;  /* 0x0000000b1c1c7223 */ /* 0x008fc8000000001d */
[----:B------:R-:W-:-:S04]  /*09a0*/  FFMA R7, R7, R26, R28 ;  /* 0x0000001a07077223 */ /* 0x000fc8000000001c */
[----:B------:R-:W-:Y:S01]  /*09b0*/  FFMA R27, R10, R8, R7 ;  /* 0x000000080a1b7223 */ /* 0x000fe20000000007 */
[----:B------:R-:W-:Y:S06]  /*09c0*/  @P0 BRA `(.L_x_8) ;  /* 0xfffffffc00600947 */ /* 0x000fec000383ffff */
.L_x_7:
[----:B------:R-:W-:-:S09]  /*09d0*/  UISETP.NE.AND UP0, UPT, UR6, URZ, UPT ;  /* 0x000000ff0600728c */ /* 0x000fd2000bf05270 */
[----:B------:R-:W-:Y:S05]  /*09e0*/  BRA.U !UP0, `(.L_x_9) ;  /* 0x0000000108d47547 */ /* 0x000fea000b800000 */
[----:B------:R-:W-:Y:S01]  /*09f0*/  UIADD3 UR7, UPT, UPT, UR6, -0x1, URZ ;  /* 0xffffffff06077890 */ /* 0x000fe2000fffe0ff */
[----:B------:R-:W-:-:S03]  /*0a00*/  LOP3.LUT P0, R14, R2, 0x3, RZ, 0xc0, !PT ;  /* 0x00000003020e7812 */ /* 0x000fc6000780c0ff */
[----:B------:R-:W-:-:S09]  /*0a10*/  UISETP.GE.U32.AND UP0, UPT, UR7, 0x3, UPT ;  /* 0x000000030700788c */ /* 0x000fd2000bf06070 */
[----:B------:R-:W-:Y:S05]  /*0a20*/  BRA.U !UP0, `(.L_x_10) ;  /* 0x0000000108587547 */ /* 0x000fea000b800000 */
[----:B------:R-:W0:Y:S01]  /*0a30*/  LDC.64 R8, c[0x0][0x390] ;  /* 0x0000e400ff087b82 */ /* 0x000e220000000a00 */
[----:B------:R-:W-:Y:S01]  /*0a40*/  IMAD R11, R22, R18, R17 ;  /* 0x00000012160b7224 */ /* 0x000fe200078e0211 */
[----:B------:R-:W-:-:S06]  /*0a50*/  IADD3 R7, PT, PT, R20, R22, RZ ;  /* 0x0000001614077210 */ /* 0x000fcc0007ffe0ff */
[----:B------:R-:W1:Y:S01]  /*0a60*/  LDC.64 R4, c[0x0][0x388] ;  /* 0x0000e200ff047b82 */ /* 0x000e620000000a00 */
[----:B0-----:R-:W-:-:S04]  /*0a70*/  IMAD.WIDE R8, R11, 0x4, R8 ;  /* 0x000000040b087825 */ /* 0x001fc800078e0208 */
[----:B-1----:R-:W-:-:S04]  /*0a80*/  IMAD.WIDE R4, R7, 0x4, R4 ;  /* 0x0000000407047825 */ /* 0x002fc800078e0204 */
[C---:B------:R-:W-:Y:S01]  /*0a90*/  IMAD.WIDE R6, R18.reuse, 0x4, R8 ;  /* 0x0000000412067825 */ /* 0x040fe200078e0208 */
[----:B------:R-:W2:Y:S04]  /*0aa0*/  LDG.E R0, desc[UR8][R4.64] ;  /* 0x0000000804007981 */ /* 0x000ea8000c1e1900 */
[----:B------:R-:W2:Y:S01]  /*0ab0*/  LDG.E R8, desc[UR8][R8.64] ;  /* 0x0000000808087981 */ /* 0x000ea2000c1e1900 */
[----:B------:R-:W-:-:S03]  /*0ac0*/  IMAD.WIDE R10, R18, 0x4, R6 ;  /* 0x00000004120a7825 */ /* 0x000fc600078e0206 */
[----:B------:R-:W3:Y:S04]  /*0ad0*/  LDG.E R6, desc[UR8][R6.64] ;  /* 0x0000000806067981 */ /* 0x000ee8000c1e1900 */
[----:B------:R-:W3:Y:S01]  /*0ae0*/  LDG.E R15, desc[UR8][R4.64+0x4] ;  /* 0x00000408040f7981 */ /* 0x000ee2000c1e1900 */
[----:B------:R-:W-:-:S03]  /*0af0*/  IMAD.WIDE R12, R18, 0x4, R10 ;  /* 0x00000004120c7825 */ /* 0x000fc600078e020a */
[----:B------:R-:W4:Y:S04]  /*0b00*/  LDG.E R23, desc[UR8][R10.64] ;  /* 0x000000080a177981 */ /* 0x000f28000c1e1900 */
[----:B------:R-:W4:Y:S04]  /*0b10*/  LDG.E R21, desc[UR8][R4.64+0x8] ;  /* 0x0000080804157981 */ /* 0x000f28000c1e1900 */
[----:B------:R-:W5:Y:S04]  /*0b20*/  LDG.E R25, desc[UR8][R4.64+0xc] ;  /* 0x00000c0804197981 */ /* 0x000f68000c1e1900 */
[----:B------:R-:W5:Y:S01]  /*0b30*/  LDG.E R12, desc[UR8][R12.64] ;  /* 0x000000080c0c7981 */ /* 0x000f62000c1e1900 */
[----:B------:R-:W-:Y:S01]  /*0b40*/  IADD3 R22, PT, PT, R22, 0x4, RZ ;  /* 0x0000000416167810 */ /* 0x000fe20007ffe0ff */
[----:B--2---:R-:W-:-:S04]  /*0b50*/  FFMA R0, R0, R8, R27 ;  /* 0x0000000800007223 */ /* 0x004fc8000000001b */
[----:B---3--:R-:W-:-:S04]  /*0b60*/  FFMA R0, R15, R6, R0 ;  /* 0x000000060f007223 */ /* 0x008fc80000000000 */
[----:B----4-:R-:W-:-:S04]  /*0b70*/  FFMA R0, R21, R23, R0 ;  /* 0x0000001715007223 */ /* 0x010fc80000000000 */
[----:B-----5:R-:W-:-:S07]  /*0b80*/  FFMA R27, R25, R12, R0 ;  /* 0x0000000c191b7223 */ /* 0x020fce0000000000 */
.L_x_10:
[----:B------:R-:W-:Y:S05]  /*0b90*/  @!P0 BRA `(.L_x_9) ;  /* 0x0000000000688947 */ /* 0x000fea0003800000 */
[----:B------:R-:W-:Y:S02]  /*0ba0*/  ISETP.NE.AND P0, PT, R14, 0x1, PT ;  /* 0x000000010e00780c */ /* 0x000fe40003f05270 */
[----:B------:R-:W-:-:S04]  /*0bb0*/  LOP3.LUT R2, R2, 0x1, RZ, 0xc0, !PT ;  /* 0x0000000102027812 */ /* 0x000fc800078ec0ff */
[----:B------:R-:W-:-:S07]  /*0bc0*/  ISETP.NE.U32.AND P2, PT, R2, 0x1, PT ;  /* 0x000000010200780c */ /* 0x000fce0003f45070 */
[----:B------:R-:W0:Y:S01]  /*0bd0*/  @P0 LDC.64 R8, c[0x0][0x390] ;  /* 0x0000e400ff080b82 */ /* 0x000e220000000a00 */
[----:B------:R-:W-:Y:S01]  /*0be0*/  @P0 IMAD R15, R22, R18, R17 ;  /* 0x00000012160f0224 */ /* 0x000fe200078e0211 */
[----:B------:R-:W-:Y:S02]  /*0bf0*/  @P0 IADD3 R13, PT, PT, R20, R22, RZ ;  /* 0x00000016140d0210 */ /* 0x000fe40007ffe0ff */
[----:B------:R-:W-:-:S04]  /*0c00*/  @P0 IADD3 R22, PT, PT, R22, 0x2, RZ ;  /* 0x0000000216160810 */ /* 0x000fc80007ffe0ff */
[----:B------:R-:W1:Y:S01]  /*0c10*/  @P0 LDC.64 R10, c[0x0][0x388] ;  /* 0x0000e200ff0a0b82 */ /* 0x000e620000000a00 */
[----:B------:R-:W-:-:S07]  /*0c20*/  @!P2 IMAD R21, R22, R18, R17 ;  /* 0x000000121615a224 */ /* 0x000fce00078e0211 */
[----:B------:R-:W2:Y:S08]  /*0c30*/  @!P2 LDC.64 R6, c[0x0][0x388] ;  /* 0x0000e200ff06ab82 */ /* 0x000eb00000000a00 */
[----:B------:R-:W3:Y:S01]  /*0c40*/  @!P2 LDC.64 R4, c[0x0][0x390] ;  /* 0x0000e400ff04ab82 */ /* 0x000ee20000000a00 */
[----:B0-----:R-:W-:Y:S01]  /*0c50*/  @P0 IMAD.WIDE R8, R15, 0x4, R8 ;  /* 0x000000040f080825 */ /* 0x001fe200078e0208 */
[----:B------:R-:W-:-:S04]  /*0c60*/  @!P2 IADD3 R15, PT, PT, R20, R22, RZ ;  /* 0x00000016140fa210 */ /* 0x000fc80007ffe0ff */
[----:B------:R-:W4:Y:S01]  /*0c70*/  @P0 LDG.E R2, desc[UR8][R8.64] ;  /* 0x0000000808020981 */ /* 0x000f22000c1e1900 */
[----:B-1----:R-:W-:-:S04]  /*0c80*/  @P0 IMAD.WIDE R10, R13, 0x4, R10 ;  /* 0x000000040d0a0825 */ /* 0x002fc800078e020a */
[----:B------:R-:W-:Y:S01]  /*0c90*/  @P0 IMAD.WIDE R12, R18, 0x4, R8 ;  /* 0x00000004120c0825 */ /* 0x000fe200078e0208 */
[----:B------:R-:W4:Y:S03]  /*0ca0*/  @P0 LDG.E R0, desc[UR8][R10.64] ;  /* 0x000000080a000981 */ /* 0x000f26000c1e1900 */
[----:B--2---:R-:W-:Y:S01]  /*0cb0*/  @!P2 IMAD.WIDE R6, R15, 0x4, R6 ;  /* 0x000000040f06a825 */ /* 0x004fe200078e0206 */
[----:B------:R-:W2:Y:S04]  /*0cc0*/  @P0 LDG.E R23, desc[UR8][R10.64+0x4] ;  /* 0x000004080a170981 */ /* 0x000ea8000c1e1900 */
[----:B------:R-:W2:Y:S01]  /*0cd0*/  @P0 LDG.E R12, desc[UR8][R12.64] ;  /* 0x000000080c0c0981 */ /* 0x000ea2000c1e1900 */
[----:B---3--:R-:W-:-:S03]  /*0ce0*/  @!P2 IMAD.WIDE R4, R21, 0x4, R4 ;  /* 0x000000041504a825 */ /* 0x008fc600078e0204 */
[----:B------:R-:W3:Y:S04]  /*0cf0*/  @!P2 LDG.E R6, desc[UR8][R6.64] ;  /* 0x000000080606a981 */ /* 0x000ee8000c1e1900 */
[----:B------:R-:W3:Y:S01]  /*0d00*/  @!P2 LDG.E R4, desc[UR8][R4.64] ;  /* 0x000000080404a981 */ /* 0x000ee2000c1e1900 */
[----:B----4-:R-:W-:-:S04]  /*0d10*/  @P0 FFMA R0, R0, R2, R27 ;  /* 0x0000000200000223 */ /* 0x010fc8000000001b */
[----:B--2---:R-:W-:-:S04]  /*0d20*/  @P0 FFMA R27, R23, R12, R0 ;  /* 0x0000000c171b0223 */ /* 0x004fc80000000000 */
[----:B---3--:R-:W-:-:S07]  /*0d30*/  @!P2 FFMA R27, R6, R4, R27 ;  /* 0x00000004061ba223 */ /* 0x008fce000000001b */
.L_x_9:
[----:B------:R-:W0:Y:S02]  /*0d40*/  LDC.64 R4, c[0x0][0x380] ;  /* 0x0000e000ff047b82 */ /* 0x000e240000000a00 */
[----:B0-----:R-:W-:-:S05]  /*0d50*/  IMAD.WIDE R4, R19, 0x4, R4 ;  /* 0x0000000413047825 */ /* 0x001fca00078e0204 */
[----:B------:R0:W-:Y:S02]  /*0d60*/  STG.E desc[UR8][R4.64], R27 ;  /* 0x0000001b04007986 */ /* 0x0001e4000c101908 */
.L_x_6:
[----:B------:R-:W-:Y:S05]  /*0d70*/  BSYNC.RECONVERGENT B0 ;  /* 0x0000000000007941 */ /* 0x000fea0003800200 */
.L_x_5:
[----:B------:R-:W-:Y:S05]  /*0d80*/  @P1 BRA `(.L_x_11) ;  /* 0xfffffff800181947 */ /* 0x000fea000383ffff */
[----:B------:R-:W-:-:S06]  /*0d90*/  UIADD3 UR7, UPT, UPT, UR4, 0x1, URZ ;  /* 0x0000000104077890 */ /* 0x000fcc000fffe0ff */
[----:B------:R-:W-:-:S13]  /*0da0*/  ISETP.NE.AND P0, PT, R3, UR7, PT ;  /* 0x0000000703007c0c */ /* 0x000fda000bf05270 */
[----:B------:R-:W-:Y:S05]  /*0db0*/  @!P0 EXIT ;  /* 0x000000000000894d */ /* 0x000fea0003800000 */
[----:B------:R-:W-:Y:S01]  /*0dc0*/  UMOV UR4, UR7 ;  /* 0x0000000700047c82 */ /* 0x000fe20008000000 */
[----:B------:R-:W-:Y:S05]  /*0dd0*/  BRA `(.L_x_12) ;  /* 0xfffffff400f47947 */ /* 0x000fea000383ffff */
.L_x_13:
[----:B------:R-:W-:-:S00]  /*0de0*/  BRA `(.L_x_13) ;  /* 0xfffffffc00fc7947 */ /* 0x000fc0000383ffff */
[----:B------:R-:W-:-:S00]  /*0df0*/  NOP ;  /* 0x0000000000007918 */ /* 0x000fc00000000000 */
        /* <DEDUP_REMOVED lines=8> */
.L_x_14:


//--------------------- .nv.shared.reserved.0     --------------------------
	.section	.nv.shared.reserved.0,"aw",@nobits
	.weak		__nv_reservedSMEM_offset_0_alias
	.size		__nv_reservedSMEM_offset_0_alias, 0, 64
	.other		__nv_reservedSMEM_offset_0_alias,@"STO_CUDA_RESERVED_SHARED STV_DEFAULT"
__nv_reservedSMEM_offset_0_alias:
	.zero		0
	.zero		64


//--------------------- .nv.constant0.matrixMul   --------------------------
	.section	.nv.constant0.matrixMul,"a",@progbits
	.sectionflags	@""
	.align	4
.nv.constant0.matrixMul:
	.zero		944


//--------------------- SYMBOLS --------------------------

	.type		.nv.reservedSmem.offset0,@object
	.size		.nv.reservedSmem.offset0,0x4
